//
// Generated by NVIDIA NVVM Compiler
//
// Compiler Build ID: CL-36424714
// Cuda compilation tools, release 13.0, V13.0.88
// Based on NVVM 20.0.0
//

.version 9.0
.target sm_100
.address_size 64

	// .globl	_Z7nextGenPA882_A882_bi

.visible .entry _Z7nextGenPA882_A882_bi(
	.param .u64 .ptr .align 1 _Z7nextGenPA882_A882_bi_param_0,
	.param .u32 _Z7nextGenPA882_A882_bi_param_1
)
{
	.reg .pred 	%p<8>;
	.reg .b16 	%rs<3>;
	.reg .b32 	%r<25>;
	.reg .b64 	%rd<16>;

	ld.param.u64 	%rd2, [_Z7nextGenPA882_A882_bi_param_0];
	ld.param.u32 	%r2, [_Z7nextGenPA882_A882_bi_param_1];
	cvta.to.global.u64 	%rd3, %rd2;
	mov.u32 	%r3, %tid.y;
	mov.u32 	%r4, %ntid.y;
	mad.lo.s32 	%r5, %r4, 882, %r3;
	mov.u32 	%r6, %tid.x;
	mov.u32 	%r7, %ntid.x;
	mad.lo.s32 	%r8, %r7, 882, %r6;
	mul.wide.s32 	%rd4, %r2, 777924;
	add.s64 	%rd5, %rd3, %rd4;
	mul.wide.u32 	%rd6, %r5, 882;
	add.s64 	%rd7, %rd5, %rd6;
	add.s32 	%r9, %r5, -1;
	mul.wide.u32 	%rd8, %r9, 882;
	add.s64 	%rd9, %rd5, %rd8;
	cvt.u64.u32 	%rd10, %r8;
	add.s64 	%rd11, %rd9, %rd10;
	ld.global.s8 	%r10, [%rd11+-777924];
	add.s64 	%rd12, %rd7, -777924;
	add.s64 	%rd1, %rd12, %rd10;
	ld.global.s8 	%r11, [%rd1+882];
	add.s32 	%r12, %r11, %r10;
	add.s32 	%r13, %r8, -1;
	cvt.u64.u32 	%rd13, %r13;
	add.s64 	%rd14, %rd12, %rd13;
	ld.global.s8 	%r14, [%rd14];
	add.s32 	%r15, %r12, %r14;
	ld.global.s8 	%r16, [%rd1+1];
	add.s32 	%r17, %r15, %r16;
	add.s64 	%rd15, %rd9, %rd13;
	ld.global.s8 	%r18, [%rd15+-777924];
	add.s32 	%r19, %r17, %r18;
	ld.global.s8 	%r20, [%rd14+882];
	add.s32 	%r21, %r19, %r20;
	ld.global.s8 	%r22, [%rd11+-777923];
	add.s32 	%r23, %r21, %r22;
	ld.global.s8 	%r24, [%rd1+883];
	add.s32 	%r1, %r23, %r24;
	mov.pred 	%p7, -1;
	setp.eq.s32 	%p4, %r1, 3;
	@%p4 bra 	$L__BB0_4;
	setp.ne.s32 	%p5, %r1, 2;
	@%p5 bra 	$L__BB0_3;
	ld.global.u8 	%rs1, [%rd1];
	setp.ne.s16 	%p7, %rs1, 0;
	bra.uni 	$L__BB0_4;
$L__BB0_3:
	mov.pred 	%p7, 0;
$L__BB0_4:
	selp.u16 	%rs2, 1, 0, %p7;
	st.global.u8 	[%rd1+777924], %rs2;
	ret;

}


// ===== COMPILED SASS (sm_100) =====

	.target	sm_100

	.elftype	@"ET_EXEC"


//--------------------- .note.nv.tkinfo           --------------------------
	.section	.note.nv.tkinfo,"",@"SHT_NOTE"
	.sectionflags	@"SHF_NOTE_NV_TKINFO"
	.tkinfo
        /*0018*/ 	.word	0x00000002
        /*0030*/ 	.string	""
        /*0030*/ 	.string	"ptxas"
        /*0030*/ 	.string	"Cuda compilation tools, release 13.0, V13.0.88"
        /*0030*/ 	.string	"Build cuda_13.0.r13.0/compiler.36424714_0"
        /*0030*/ 	.string	"-arch sm_100 -m 64 "



//--------------------- .note.nv.cuinfo           --------------------------
	.section	.note.nv.cuinfo,"",@"SHT_NOTE"
	.sectionflags	@"SHF_NOTE_NV_CUINFO"
        /*0018*/ 	.short	0x0002
        /*001a*/ 	.short	0x0064
        /*001c*/ 	.short	0x0082
	.zero		2


//--------------------- .nv.info                  --------------------------
	.section	.nv.info,"",@"SHT_CUDA_INFO"
	.align	4


	//----- nvinfo : EIATTR_REGCOUNT
	.align		4
        /*0000*/ 	.byte	0x04, 0x2f
        /*0002*/ 	.short	(.L_1 - .L_0)
	.align		4
.L_0:
        /*0004*/ 	.word	index@(_Z7nextGenPA882_A882_bi)
        /*0008*/ 	.word	0x00000014


	//----- nvinfo : EIATTR_FRAME_SIZE
	.align		4
.L_1:
        /*000c*/ 	.byte	0x04, 0x11
        /*000e*/ 	.short	(.L_3 - .L_2)
	.align		4
.L_2:
        /*0010*/ 	.word	index@(_Z7nextGenPA882_A882_bi)
        /*0014*/ 	.word	0x00000000


	//----- nvinfo : EIATTR_MIN_STACK_SIZE
	.align		4
.L_3:
        /*0018*/ 	.byte	0x04, 0x12
        /*001a*/ 	.short	(.L_5 - .L_4)
	.align		4
.L_4:
        /*001c*/ 	.word	index@(_Z7nextGenPA882_A882_bi)
        /*0020*/ 	.word	0x00000000
.L_5:


//--------------------- .nv.compat                --------------------------
	.section	.nv.compat,"",@"SHT_CUDA_COMPAT_INFO"
	.align	4
        /*0000*/ 	.byte	0x02, 0x09, 0x00, 0x00, 0x02, 0x02, 0x01, 0x00, 0x02, 0x05, 0x05, 0x00, 0x03, 0x07, 0x01, 0x01
        /*0010*/ 	.byte	0x02, 0x03, 0x00, 0x00, 0x02, 0x06, 0x01, 0x00, 0x04, 0x0b, 0x08, 0x00, 0x09, 0x00, 0x00, 0x00
        /*0020*/ 	.byte	0x00, 0x00, 0x00, 0x00


//--------------------- .nv.info._Z7nextGenPA882_A882_bi --------------------------
	.section	.nv.info._Z7nextGenPA882_A882_bi,"",@"SHT_CUDA_INFO"
	.sectionflags	@""
	.align	4


	//----- nvinfo : EIATTR_CUDA_API_VERSION
	.align		4
        /*0000*/ 	.byte	0x04, 0x37
        /*0002*/ 	.short	(.L_7 - .L_6)
.L_6:
        /*0004*/ 	.word	0x00000082


	//----- nvinfo : EIATTR_KPARAM_INFO
	.align		4
.L_7:
        /*0008*/ 	.byte	0x04, 0x17
        /*000a*/ 	.short	(.L_9 - .L_8)
.L_8:
        /*000c*/ 	.word	0x00000000
        /*0010*/ 	.short	0x0001
        /*0012*/ 	.short	0x0008
        /*0014*/ 	.byte	0x00, 0xf0, 0x11, 0x00


	//----- nvinfo : EIATTR_KPARAM_INFO
	.align		4
.L_9:
        /*0018*/ 	.byte	0x04, 0x17
        /*001a*/ 	.short	(.L_11 - .L_10)
.L_10:
        /*001c*/ 	.word	0x00000000
        /*0020*/ 	.short	0x0000
        /*0022*/ 	.short	0x0000
        /*0024*/ 	.byte	0x00, 0xf5, 0x21, 0x00


	//----- nvinfo : EIATTR_SPARSE_MMA_MASK
	.align		4
.L_11:
        /*0028*/ 	.byte	0x03, 0x50
        /*002a*/ 	.short	0x0000


	//----- nvinfo : EIATTR_MAXREG_COUNT
	.align		4
        /*002c*/ 	.byte	0x03, 0x1b
        /*002e*/ 	.short	0x00ff


	//----- nvinfo : EIATTR_MERCURY_ISA_VERSION
	.align		4
        /*0030*/ 	.byte	0x03, 0x5f
        /*0032*/ 	.short	0x0101


	//----- nvinfo : EIATTR_VRC_CTA_INIT_COUNT
	.align		4
        /*0034*/ 	.byte	0x02, 0x4a
	.zero		1
	.zero		1


	//----- nvinfo : EIATTR_EXIT_INSTR_OFFSETS
	.align		4
        /*0038*/ 	.byte	0x04, 0x1c
        /*003a*/ 	.short	(.L_13 - .L_12)


	//   ....[0]....
.L_12:
        /*003c*/ 	.word	0x00000300


	//----- nvinfo : EIATTR_CRS_STACK_SIZE
	.align		4
.L_13:
        /*0040*/ 	.byte	0x04, 0x1e
        /*0042*/ 	.short	(.L_15 - .L_14)
.L_14:
        /*0044*/ 	.word	0x00000000


	//----- nvinfo : EIATTR_CBANK_PARAM_SIZE
	.align		4
.L_15:
        /*0048*/ 	.byte	0x03, 0x19
        /*004a*/ 	.short	0x000c


	//----- nvinfo : EIATTR_PARAM_CBANK
	.align		4
        /*004c*/ 	.byte	0x04, 0x0a
        /*004e*/ 	.short	(.L_17 - .L_16)
	.align		4
.L_16:
        /*0050*/ 	.word	index@(.nv.constant0._Z7nextGenPA882_A882_bi)
        /*0054*/ 	.short	0x0380
        /*0056*/ 	.short	0x000c


	//----- nvinfo : EIATTR_SW_WAR
	.align		4
.L_17:
        /*0058*/ 	.byte	0x04, 0x36
        /*005a*/ 	.short	(.L_19 - .L_18)
.L_18:
        /*005c*/ 	.word	0x00000008
.L_19:


//--------------------- .nv.callgraph             --------------------------
	.section	.nv.callgraph,"",@"SHT_CUDA_CALLGRAPH"
	.align	4
	.sectionentsize	8
	.align		4
        /*0000*/ 	.word	0x00000000
	.align		4
        /*0004*/ 	.word	0xffffffff
	.align		4
        /*0008*/ 	.word	0x00000000
	.align		4
        /*000c*/ 	.word	0xfffffffe
	.align		4
        /*0010*/ 	.word	0x00000000
	.align		4
        /*0014*/ 	.word	0xfffffffd
	.align		4
        /*0018*/ 	.word	0x00000000
	.align		4
        /*001c*/ 	.word	0xfffffffc


//--------------------- .text._Z7nextGenPA882_A882_bi --------------------------
	.section	.text._Z7nextGenPA882_A882_bi,"ax",@progbits
	.align	128
        .global         _Z7nextGenPA882_A882_bi
        .type           _Z7nextGenPA882_A882_bi,@function
        .size           _Z7nextGenPA882_A882_bi,(.L_x_4 - _Z7nextGenPA882_A882_bi)
        .other          _Z7nextGenPA882_A882_bi,@"STO_CUDA_ENTRY STV_DEFAULT"
_Z7nextGenPA882_A882_bi:
.text._Z7nextGenPA882_A882_bi:
[----:B------:R-:W-:Y:S01]  /*0000*/  LDC R1, c[0x0][0x37c] ;  /* 0x0000df00ff017b82 */ /* 0x000fe20000000800 */
[----:B------:R-:W0:Y:S07]  /*0010*/  S2R R5, SR_TID.Y ;  /* 0x0000000000057919 */ /* 0x000e2e0000002200 */
[----:B------:R-:W0:Y:S01]  /*0020*/  LDC R0, c[0x0][0x364] ;  /* 0x0000d900ff007b82 */ /* 0x000e220000000800 */
[----:B------:R-:W1:Y:S01]  /*0030*/  LDCU.64 UR4, c[0x0][0x358] ;  /* 0x00006b00ff0477ac */ /* 0x000e620008000a00 */
[----:B------:R-:W2:Y:S06]  /*0040*/  S2R R9, SR_TID.X ;  /* 0x0000000000097919 */ /* 0x000eac0000002100 */
[----:B------:R-:W3:Y:S08]  /*0050*/  LDC R7, c[0x0][0x388] ;  /* 0x0000e200ff077b82 */ /* 0x000ef00000000800 */
[----:B------:R-:W3:Y:S08]  /*0060*/  LDC.64 R2, c[0x0][0x380] ;  /* 0x0000e000ff027b82 */ /* 0x000ef00000000a00 */
[----:B------:R-:W2:Y:S01]  /*0070*/  LDC R4, c[0x0][0x360] ;  /* 0x0000d800ff047b82 */ /* 0x000ea20000000800 */
[----:B0-----:R-:W-:-:S02]  /*0080*/  IMAD R5, R0, 0x372, R5 ;  /* 0x0000037200057824 */ /* 0x001fc400078e0205 */
[----:B---3--:R-:W-:-:S04]  /*0090*/  IMAD.WIDE R2, R7, 0xbdec4, R2 ;  /* 0x000bdec407027825 */ /* 0x008fc800078e0202 */
[C---:B------:R-:W-:Y:S02]  /*00a0*/  VIADD R7, R5.reuse, 0xffffffff ;  /* 0xffffffff05077836 */ /* 0x040fe40000000000 */
[----:B--2---:R-:W-:Y:S02]  /*00b0*/  IMAD R9, R4, 0x372, R9 ;  /* 0x0000037204097824 */ /* 0x004fe400078e0209 */
[----:B------:R-:W-:-:S04]  /*00c0*/  IMAD.WIDE.U32 R4, R5, 0x372, R2 ;  /* 0x0000037205047825 */ /* 0x000fc800078e0002 */
[----:B------:R-:W-:Y:S01]  /*00d0*/  IMAD.WIDE.U32 R6, R7, 0x372, R2 ;  /* 0x0000037207067825 */ /* 0x000fe200078e0002 */
[----:B------:R-:W-:-:S03]  /*00e0*/  IADD3 R2, P1, PT, R9, R4, RZ ;  /* 0x0000000409027210 */ /* 0x000fc60007f3e0ff */
[C---:B------:R-:W-:Y:S01]  /*00f0*/  VIADD R3, R9.reuse, 0xffffffff ;  /* 0xffffffff09037836 */ /* 0x040fe20000000000 */
[----:B------:R-:W-:-:S04]  /*0100*/  IADD3 R8, P0, PT, R9, R6, RZ ;  /* 0x0000000609087210 */ /* 0x000fc80007f1e0ff */
[-C--:B------:R-:W-:Y:S01]  /*0110*/  IADD3 R4, P2, PT, R4, R3.reuse, RZ ;  /* 0x0000000304047210 */ /* 0x080fe20007f5e0ff */
[----:B------:R-:W-:Y:S01]  /*0120*/  IMAD.X R9, RZ, RZ, R7, P0 ;  /* 0x000000ffff097224 */ /* 0x000fe200000e0607 */
[----:B------:R-:W-:Y:S01]  /*0130*/  IADD3 R6, P3, PT, R6, R3, RZ ;  /* 0x0000000306067210 */ /* 0x000fe20007f7e0ff */
[--C-:B------:R-:W-:Y:S02]  /*0140*/  IMAD.X R3, RZ, RZ, R5.reuse, P1 ;  /* 0x000000ffff037224 */ /* 0x100fe400008e0605 */
[----:B------:R-:W-:Y:S01]  /*0150*/  IMAD.X R5, RZ, RZ, R5, P2 ;  /* 0x000000ffff057224 */ /* 0x000fe200010e0605 */
[----:B-1----:R-:W2:Y:S01]  /*0160*/  LDG.E.S8 R0, desc[UR4][R8.64+-0xbdec4] ;  /* 0xf4213c0408007981 */ /* 0x002ea2000c1e1300 */
[----:B------:R-:W-:-:S03]  /*0170*/  IMAD.X R7, RZ, RZ, R7, P3 ;  /* 0x000000ffff077224 */ /* 0x000fc600018e0607 */
[----:B------:R-:W2:Y:S04]  /*0180*/  LDG.E.S8 R11, desc[UR4][R2.64+-0xbdb52] ;  /* 0xf424ae04020b7981 */ /* 0x000ea8000c1e1300 */
[----:B------:R-:W2:Y:S04]  /*0190*/  LDG.E.S8 R10, desc[UR4][R4.64+-0xbdec4] ;  /* 0xf4213c04040a7981 */ /* 0x000ea8000c1e1300 */
[----:B------:R-:W3:Y:S04]  /*01a0*/  LDG.E.S8 R6, desc[UR4][R6.64+-0xbdec4] ;  /* 0xf4213c0406067981 */ /* 0x000ee8000c1e1300 */
[----:B------:R-:W3:Y:S04]  /*01b0*/  LDG.E.S8 R13, desc[UR4][R2.64+-0xbdec3] ;  /* 0xf4213d04020d7981 */ /* 0x000ee8000c1e1300 */
[----:B------:R-:W4:Y:S04]  /*01c0*/  LDG.E.S8 R15, desc[UR4][R4.64+-0xbdb52] ;  /* 0xf424ae04040f7981 */ /* 0x000f28000c1e1300 */
[----:B------:R-:W4:Y:S04]  /*01d0*/  LDG.E.S8 R12, desc[UR4][R8.64+-0xbdec3] ;  /* 0xf4213d04080c7981 */ /* 0x000f28000c1e1300 */
[----:B------:R-:W5:Y:S01]  /*01e0*/  LDG.E.S8 R17, desc[UR4][R2.64+-0xbdb51] ;  /* 0xf424af0402117981 */ /* 0x000f62000c1e1300 */
[----:B------:R-:W-:Y:S01]  /*01f0*/  BSSY.RECONVERGENT B0, `(.L_x_0) ;  /* 0x000000e000007945 */ /* 0x000fe20003800200 */
[----:B------:R-:W-:-:S02]  /*0200*/  PLOP3.LUT P0, PT, PT, PT, PT, 0x80, 0x8 ;  /* 0x000000000008781c */ /* 0x000fc40003f0f070 */
[----:B--2---:R-:W-:-:S04]  /*0210*/  IADD3 R0, PT, PT, R10, R11, R0 ;  /* 0x0000000b0a007210 */ /* 0x004fc80007ffe000 */
[----:B---3--:R-:W-:-:S04]  /*0220*/  IADD3 R0, PT, PT, R6, R0, R13 ;  /* 0x0000000006007210 */ /* 0x008fc80007ffe00d */
[----:B----4-:R-:W-:-:S05]  /*0230*/  IADD3 R0, PT, PT, R12, R0, R15 ;  /* 0x000000000c007210 */ /* 0x010fca0007ffe00f */
[----:B-----5:R-:W-:-:S05]  /*0240*/  IMAD.IADD R0, R0, 0x1, R17 ;  /* 0x0000000100007824 */ /* 0x020fca00078e0211 */
[----:B------:R-:W-:-:S13]  /*0250*/  ISETP.NE.AND P1, PT, R0, 0x3, PT ;  /* 0x000000030000780c */ /* 0x000fda0003f25270 */
[----:B------:R-:W-:Y:S05]  /*0260*/  @!P1 BRA `(.L_x_1) ;  /* 0x0000000000189947 */ /* 0x000fea0003800000 */
[----:B------:R-:W-:-:S13]  /*0270*/  ISETP.NE.AND P0, PT, R0, 0x2, PT ;  /* 0x000000020000780c */ /* 0x000fda0003f05270 */
[----:B------:R-:W-:Y:S05]  /*0280*/  @P0 BRA `(.L_x_2) ;  /* 0x00000000000c0947 */ /* 0x000fea0003800000 */
[----:B------:R-:W2:Y:S02]  /*0290*/  LDG.E.U8 R0, desc[UR4][R2.64+-0xbdec4] ;  /* 0xf4213c0402007981 */ /* 0x000ea4000c1e1100 */
[----:B--2---:R-:W-:Y:S01]  /*02a0*/  ISETP.NE.AND P0, PT, R0, RZ, PT ;  /* 0x000000ff0000720c */ /* 0x004fe20003f05270 */
[----:B------:R-:W-:-:S12]  /*02b0*/  BRA `(.L_x_1) ;  /* 0x0000000000047947 */ /* 0x000fd80003800000 */
.L_x_2:
[----:B------:R-:W-:-:S13]  /*02c0*/  PLOP3.LUT P0, PT, PT, PT, PT, 0x8, 0x80 ;  /* 0x000000000080781c */ /* 0x000fda0003f0e170 */
.L_x_1:
[----:B------:R-:W-:Y:S05]  /*02d0*/  BSYNC.RECONVERGENT B0 ;  /* 0x0000000000007941 */ /* 0x000fea0003800200 */
.L_x_0:
[----:B------:R-:W-:-:S05]  /*02e0*/  SEL R5, RZ, 0x1, !P0 ;  /* 0x00000001ff057807 */ /* 0x000fca0004000000 */
[----:B------:R-:W-:Y:S01]  /*02f0*/  STG.E.U8 desc[UR4][R2.64], R5 ;  /* 0x0000000502007986 */ /* 0x000fe2000c101104 */
[----:B------:R-:W-:Y:S05]  /*0300*/  EXIT ;  /* 0x000000000000794d */ /* 0x000fea0003800000 */
.L_x_3:
[----:B------:R-:W-:-:S00]  /*0310*/  BRA `(.L_x_3) ;  /* 0xfffffffc00fc7947 */ /* 0x000fc0000383ffff */
[----:B------:R-:W-:-:S00]  /*0320*/  NOP ;  /* 0x0000000000007918 */ /* 0x000fc00000000000 */
        /* <DEDUP_REMOVED lines=13> */
.L_x_4:


//--------------------- .nv.shared.reserved.0     --------------------------
	.section	.nv.shared.reserved.0,"aw",@nobits
	.weak		__nv_reservedSMEM_offset_0_alias
	.size		__nv_reservedSMEM_offset_0_alias, 0, 64
	.other		__nv_reservedSMEM_offset_0_alias,@"STO_CUDA_RESERVED_SHARED STV_DEFAULT"
__nv_reservedSMEM_offset_0_alias:
	.zero		0
	.zero		64


//--------------------- .nv.constant0._Z7nextGenPA882_A882_bi --------------------------
	.section	.nv.constant0._Z7nextGenPA882_A882_bi,"a",@progbits
	.sectionflags	@""
	.align	4
.nv.constant0._Z7nextGenPA882_A882_bi:
	.zero		908


//--------------------- SYMBOLS --------------------------

	.type		.nv.reservedSmem.offset0,@object
	.size		.nv.reservedSmem.offset0,0x4
